//
// Generated by NVIDIA NVVM Compiler
//
// Compiler Build ID: CL-36424714
// Cuda compilation tools, release 13.0, V13.0.88
// Based on NVVM 20.0.0
//

.version 9.0
.target sm_100
.address_size 64

	// .globl	_Z10merge_sortPiS_i
.extern .shared .align 16 .b8 shared_allocated[];

.visible .entry _Z10merge_sortPiS_i(
	.param .u64 .ptr .align 1 _Z10merge_sortPiS_i_param_0,
	.param .u64 .ptr .align 1 _Z10merge_sortPiS_i_param_1,
	.param .u32 _Z10merge_sortPiS_i_param_2
)
{
	.reg .pred 	%p<11>;
	.reg .b32 	%r<66>;
	.reg .b64 	%rd<9>;

	ld.param.u64 	%rd1, [_Z10merge_sortPiS_i_param_0];
	ld.param.u64 	%rd2, [_Z10merge_sortPiS_i_param_1];
	ld.param.u32 	%r27, [_Z10merge_sortPiS_i_param_2];
	mov.u32 	%r1, %ntid.x;
	mov.u32 	%r29, %ctaid.x;
	mov.u32 	%r2, %tid.x;
	mad.lo.s32 	%r3, %r29, %r1, %r2;
	setp.ge.s32 	%p1, %r3, %r27;
	mov.b32 	%r55, 2147483647;
	@%p1 bra 	$L__BB0_2;
	cvta.to.global.u64 	%rd3, %rd1;
	mul.wide.s32 	%rd4, %r3, 4;
	add.s64 	%rd5, %rd3, %rd4;
	ld.global.u32 	%r55, [%rd5];
$L__BB0_2:
	shl.b32 	%r31, %r2, 2;
	mov.u32 	%r65, shared_allocated;
	add.s32 	%r32, %r65, %r31;
	st.shared.u32 	[%r32], %r55;
	bar.sync 	0;
	setp.eq.s32 	%p2, %r1, 1;
	@%p2 bra 	$L__BB0_13;
	shl.b32 	%r35, %r1, 2;
	mov.u32 	%r58, shared_allocated;
	add.s32 	%r57, %r58, %r35;
	mov.b32 	%r56, 2;
$L__BB0_4:
	mov.u32 	%r65, %r57;
	add.s32 	%r36, %r56, -1;
	and.b32  	%r37, %r36, %r2;
	setp.ne.s32 	%p3, %r37, 0;
	@%p3 bra 	$L__BB0_12;
	add.s32 	%r10, %r58, %r31;
	add.s32 	%r11, %r65, %r31;
	shr.s32 	%r12, %r56, 1;
	mov.b32 	%r59, 0;
	mov.u32 	%r60, %r59;
	mov.u32 	%r61, %r59;
$L__BB0_6:
	setp.ne.s32 	%p4, %r60, %r12;
	@%p4 bra 	$L__BB0_8;
	shl.b32 	%r47, %r61, 2;
	add.s32 	%r48, %r10, %r47;
	ld.shared.u32 	%r62, [%r48];
	bra.uni 	$L__BB0_9;
$L__BB0_8:
	shl.b32 	%r40, %r61, 2;
	add.s32 	%r41, %r10, %r40;
	ld.shared.u32 	%r62, [%r41];
	add.s32 	%r42, %r60, %r12;
	shl.b32 	%r43, %r42, 2;
	add.s32 	%r44, %r10, %r43;
	ld.shared.u32 	%r18, [%r44];
	setp.ge.s32 	%p5, %r62, %r18;
	@%p5 bra 	$L__BB0_10;
$L__BB0_9:
	shl.b32 	%r49, %r59, 2;
	add.s32 	%r50, %r11, %r49;
	st.shared.u32 	[%r50], %r62;
	add.s32 	%r61, %r61, 1;
	bra.uni 	$L__BB0_11;
$L__BB0_10:
	shl.b32 	%r45, %r59, 2;
	add.s32 	%r46, %r11, %r45;
	st.shared.u32 	[%r46], %r18;
	add.s32 	%r60, %r60, 1;
$L__BB0_11:
	add.s32 	%r59, %r59, 1;
	setp.ne.s32 	%p6, %r61, %r12;
	setp.ne.s32 	%p7, %r60, %r12;
	or.pred  	%p8, %p6, %p7;
	@%p8 bra 	$L__BB0_6;
$L__BB0_12:
	bar.sync 	0;
	bar.sync 	0;
	shl.b32 	%r25, %r56, 1;
	setp.ne.s32 	%p9, %r56, %r1;
	mov.u32 	%r56, %r25;
	mov.u32 	%r57, %r58;
	mov.u32 	%r58, %r65;
	@%p9 bra 	$L__BB0_4;
$L__BB0_13:
	setp.ge.s32 	%p10, %r3, %r27;
	@%p10 bra 	$L__BB0_15;
	add.s32 	%r53, %r65, %r31;
	ld.shared.u32 	%r54, [%r53];
	cvta.to.global.u64 	%rd6, %rd2;
	mul.wide.s32 	%rd7, %r3, 4;
	add.s64 	%rd8, %rd6, %rd7;
	st.global.u32 	[%rd8], %r54;
$L__BB0_15:
	bar.sync 	0;
	ret;

}


// ===== COMPILED SASS (sm_100) =====

	.target	sm_100

	.elftype	@"ET_EXEC"


//--------------------- .note.nv.tkinfo           --------------------------
	.section	.note.nv.tkinfo,"",@"SHT_NOTE"
	.sectionflags	@"SHF_NOTE_NV_TKINFO"
	.tkinfo
        /*0018*/ 	.word	0x00000002
        /*0030*/ 	.string	""
        /*0030*/ 	.string	"ptxas"
        /*0030*/ 	.string	"Cuda compilation tools, release 13.0, V13.0.88"
        /*0030*/ 	.string	"Build cuda_13.0.r13.0/compiler.36424714_0"
        /*0030*/ 	.string	"-arch sm_100 -m 64 "



//--------------------- .note.nv.cuinfo           --------------------------
	.section	.note.nv.cuinfo,"",@"SHT_NOTE"
	.sectionflags	@"SHF_NOTE_NV_CUINFO"
        /*0018*/ 	.short	0x0002
        /*001a*/ 	.short	0x0064
        /*001c*/ 	.short	0x0082
	.zero		2


//--------------------- .nv.info                  --------------------------
	.section	.nv.info,"",@"SHT_CUDA_INFO"
	.align	4


	//----- nvinfo : EIATTR_REGCOUNT
	.align		4
        /*0000*/ 	.byte	0x04, 0x2f
        /*0002*/ 	.short	(.L_1 - .L_0)
	.align		4
.L_0:
        /*0004*/ 	.word	index@(_Z10merge_sortPiS_i)
        /*0008*/ 	.word	0x0000000f


	//----- nvinfo : EIATTR_FRAME_SIZE
	.align		4
.L_1:
        /*000c*/ 	.byte	0x04, 0x11
        /*000e*/ 	.short	(.L_3 - .L_2)
	.align		4
.L_2:
        /*0010*/ 	.word	index@(_Z10merge_sortPiS_i)
        /*0014*/ 	.word	0x00000000


	//----- nvinfo : EIATTR_MIN_STACK_SIZE
	.align		4
.L_3:
        /*0018*/ 	.byte	0x04, 0x12
        /*001a*/ 	.short	(.L_5 - .L_4)
	.align		4
.L_4:
        /*001c*/ 	.word	index@(_Z10merge_sortPiS_i)
        /*0020*/ 	.word	0x00000000
.L_5:


//--------------------- .nv.compat                --------------------------
	.section	.nv.compat,"",@"SHT_CUDA_COMPAT_INFO"
	.align	4
        /*0000*/ 	.byte	0x02, 0x09, 0x00, 0x00, 0x02, 0x02, 0x01, 0x00, 0x02, 0x05, 0x05, 0x00, 0x03, 0x07, 0x01, 0x01
        /*0010*/ 	.byte	0x02, 0x03, 0x00, 0x00, 0x02, 0x06, 0x01, 0x00, 0x04, 0x0b, 0x08, 0x00, 0x09, 0x00, 0x00, 0x00
        /*0020*/ 	.byte	0x00, 0x00, 0x00, 0x00


//--------------------- .nv.info._Z10merge_sortPiS_i --------------------------
	.section	.nv.info._Z10merge_sortPiS_i,"",@"SHT_CUDA_INFO"
	.sectionflags	@""
	.align	4


	//----- nvinfo : EIATTR_CUDA_API_VERSION
	.align		4
        /*0000*/ 	.byte	0x04, 0x37
        /*0002*/ 	.short	(.L_7 - .L_6)
.L_6:
        /*0004*/ 	.word	0x00000082


	//----- nvinfo : EIATTR_KPARAM_INFO
	.align		4
.L_7:
        /*0008*/ 	.byte	0x04, 0x17
        /*000a*/ 	.short	(.L_9 - .L_8)
.L_8:
        /*000c*/ 	.word	0x00000000
        /*0010*/ 	.short	0x0002
        /*0012*/ 	.short	0x0010
        /*0014*/ 	.byte	0x00, 0xf0, 0x11, 0x00


	//----- nvinfo : EIATTR_KPARAM_INFO
	.align		4
.L_9:
        /*0018*/ 	.byte	0x04, 0x17
        /*001a*/ 	.short	(.L_11 - .L_10)
.L_10:
        /*001c*/ 	.word	0x00000000
        /*0020*/ 	.short	0x0001
        /*0022*/ 	.short	0x0008
        /*0024*/ 	.byte	0x00, 0xf5, 0x21, 0x00


	//----- nvinfo : EIATTR_KPARAM_INFO
	.align		4
.L_11:
        /*0028*/ 	.byte	0x04, 0x17
        /*002a*/ 	.short	(.L_13 - .L_12)
.L_12:
        /*002c*/ 	.word	0x00000000
        /*0030*/ 	.short	0x0000
        /*0032*/ 	.short	0x0000
        /*0034*/ 	.byte	0x00, 0xf5, 0x21, 0x00


	//----- nvinfo : EIATTR_SPARSE_MMA_MASK
	.align		4
.L_13:
        /*0038*/ 	.byte	0x03, 0x50
        /*003a*/ 	.short	0x0000


	//----- nvinfo : EIATTR_MAXREG_COUNT
	.align		4
        /*003c*/ 	.byte	0x03, 0x1b
        /*003e*/ 	.short	0x00ff


	//----- nvinfo : EIATTR_NUM_BARRIERS
	.align		4
        /*0040*/ 	.byte	0x02, 0x4c
        /*0042*/ 	.byte	0x01
	.zero		1


	//----- nvinfo : EIATTR_MERCURY_ISA_VERSION
	.align		4
        /*0044*/ 	.byte	0x03, 0x5f
        /*0046*/ 	.short	0x0101


	//----- nvinfo : EIATTR_VRC_CTA_INIT_COUNT
	.align		4
        /*0048*/ 	.byte	0x02, 0x4a
	.zero		1
	.zero		1


	//----- nvinfo : EIATTR_EXIT_INSTR_OFFSETS
	.align		4
        /*004c*/ 	.byte	0x04, 0x1c
        /*004e*/ 	.short	(.L_15 - .L_14)


	//   ....[0]....
.L_14:
        /*0050*/ 	.word	0x000004e0


	//----- nvinfo : EIATTR_CRS_STACK_SIZE
	.align		4
.L_15:
        /*0054*/ 	.byte	0x04, 0x1e
        /*0056*/ 	.short	(.L_17 - .L_16)
.L_16:
        /*0058*/ 	.word	0x00000000


	//----- nvinfo : EIATTR_CBANK_PARAM_SIZE
	.align		4
.L_17:
        /*005c*/ 	.byte	0x03, 0x19
        /*005e*/ 	.short	0x0014


	//----- nvinfo : EIATTR_PARAM_CBANK
	.align		4
        /*0060*/ 	.byte	0x04, 0x0a
        /*0062*/ 	.short	(.L_19 - .L_18)
	.align		4
.L_18:
        /*0064*/ 	.word	index@(.nv.constant0._Z10merge_sortPiS_i)
        /*0068*/ 	.short	0x0380
        /*006a*/ 	.short	0x0014


	//----- nvinfo : EIATTR_SW_WAR
	.align		4
.L_19:
        /*006c*/ 	.byte	0x04, 0x36
        /*006e*/ 	.short	(.L_21 - .L_20)
.L_20:
        /*0070*/ 	.word	0x00000008
.L_21:


//--------------------- .nv.callgraph             --------------------------
	.section	.nv.callgraph,"",@"SHT_CUDA_CALLGRAPH"
	.align	4
	.sectionentsize	8
	.align		4
        /*0000*/ 	.word	0x00000000
	.align		4
        /*0004*/ 	.word	0xffffffff
	.align		4
        /*0008*/ 	.word	0x00000000
	.align		4
        /*000c*/ 	.word	0xfffffffe
	.align		4
        /*0010*/ 	.word	0x00000000
	.align		4
        /*0014*/ 	.word	0xfffffffd
	.align		4
        /*0018*/ 	.word	0x00000000
	.align		4
        /*001c*/ 	.word	0xfffffffc


//--------------------- .text._Z10merge_sortPiS_i --------------------------
	.section	.text._Z10merge_sortPiS_i,"ax",@progbits
	.align	128
        .global         _Z10merge_sortPiS_i
        .type           _Z10merge_sortPiS_i,@function
        .size           _Z10merge_sortPiS_i,(.L_x_11 - _Z10merge_sortPiS_i)
        .other          _Z10merge_sortPiS_i,@"STO_CUDA_ENTRY STV_DEFAULT"
_Z10merge_sortPiS_i:
.text._Z10merge_sortPiS_i:
[----:B------:R-:W-:Y:S01]  /*0000*/  LDC R1, c[0x0][0x37c] ;  /* 0x0000df00ff017b82 */ /* 0x000fe20000000800 */
[----:B------:R-:W0:Y:S01]  /*0010*/  S2R R0, SR_CTAID.X ;  /* 0x0000000000007919 */ /* 0x000e220000002500 */
[----:B------:R-:W0:Y:S01]  /*0020*/  LDCU UR7, c[0x0][0x360] ;  /* 0x00006c00ff0777ac */ /* 0x000e220008000800 */
[----:B------:R-:W-:Y:S01]  /*0030*/  IMAD.MOV.U32 R4, RZ, RZ, 0x7fffffff ;  /* 0x7fffffffff047424 */ /* 0x000fe200078e00ff */
[----:B------:R-:W0:Y:S01]  /*0040*/  S2R R8, SR_TID.X ;  /* 0x0000000000087919 */ /* 0x000e220000002100 */
[----:B------:R-:W1:Y:S01]  /*0050*/  LDCU UR4, c[0x0][0x390] ;  /* 0x00007200ff0477ac */ /* 0x000e620008000800 */
[----:B------:R-:W2:Y:S01]  /*0060*/  LDCU.64 UR8, c[0x0][0x358] ;  /* 0x00006b00ff0877ac */ /* 0x000ea20008000a00 */
[----:B0-----:R-:W-:-:S05]  /*0070*/  IMAD R0, R0, UR7, R8 ;  /* 0x0000000700007c24 */ /* 0x001fca000f8e0208 */
[----:B-1----:R-:W-:-:S13]  /*0080*/  ISETP.GE.AND P0, PT, R0, UR4, PT ;  /* 0x0000000400007c0c */ /* 0x002fda000bf06270 */
[----:B------:R-:W0:Y:S02]  /*0090*/  @!P0 LDC.64 R2, c[0x0][0x380] ;  /* 0x0000e000ff028b82 */ /* 0x000e240000000a00 */
[----:B0-----:R-:W-:-:S05]  /*00a0*/  @!P0 IMAD.WIDE R2, R0, 0x4, R2 ;  /* 0x0000000400028825 */ /* 0x001fca00078e0202 */
[----:B--2---:R-:W2:Y:S01]  /*00b0*/  @!P0 LDG.E R4, desc[UR8][R2.64] ;  /* 0x0000000802048981 */ /* 0x004ea2000c1e1900 */
[----:B------:R-:W0:Y:S01]  /*00c0*/  S2UR UR5, SR_CgaCtaId ;  /* 0x00000000000579c3 */ /* 0x000e220000008800 */
[----:B------:R-:W-:Y:S01]  /*00d0*/  UMOV UR4, 0x400 ;  /* 0x0000040000047882 */ /* 0x000fe20000000000 */
[----:B------:R-:W-:Y:S02]  /*00e0*/  UISETP.NE.AND UP0, UPT, UR7, 0x1, UPT ;  /* 0x000000010700788c */ /* 0x000fe4000bf05270 */
[----:B0-----:R-:W-:-:S06]  /*00f0*/  ULEA UR4, UR5, UR4, 0x18 ;  /* 0x0000000405047291 */ /* 0x001fcc000f8ec0ff */
[----:B------:R-:W-:-:S05]  /*0100*/  LEA R5, R8, UR4, 0x2 ;  /* 0x0000000408057c11 */ /* 0x000fca000f8e10ff */
[----:B--2---:R0:W-:Y:S01]  /*0110*/  STS [R5], R4 ;  /* 0x0000000405007388 */ /* 0x0041e20000000800 */
[----:B------:R-:W-:Y:S06]  /*0120*/  BAR.SYNC.DEFER_BLOCKING 0x0 ;  /* 0x0000000000007b1d */ /* 0x000fec0000010000 */
[----:B------:R-:W-:Y:S05]  /*0130*/  BRA.U !UP0, `(.L_x_0) ;  /* 0x0000000108c87547 */ /* 0x000fea000b800000 */
[----:B------:R-:W-:Y:S01]  /*0140*/  IMAD.MOV.U32 R2, RZ, RZ, 0x2 ;  /* 0x00000002ff027424 */ /* 0x000fe200078e00ff */
[----:B------:R-:W-:Y:S02]  /*0150*/  ULEA UR6, UR7, UR4, 0x2 ;  /* 0x0000000407067291 */ /* 0x000fe4000f8e10ff */
[----:B------:R-:W-:-:S10]  /*0160*/  UMOV UR5, UR4 ;  /* 0x0000000400057c82 */ /* 0x000fd40008000000 */
.L_x_9:
[----:B------:R-:W-:Y:S01]  /*0170*/  VIADD R3, R2, 0xffffffff ;  /* 0xffffffff02037836 */ /* 0x000fe20000000000 */
[----:B------:R-:W-:Y:S01]  /*0180*/  UMOV UR4, UR6 ;  /* 0x0000000600047c82 */ /* 0x000fe20008000000 */
[----:B------:R-:W-:Y:S03]  /*0190*/  BSSY.RECONVERGENT B0, `(.L_x_1) ;  /* 0x0000024000007945 */ /* 0x000fe60003800200 */
[----:B------:R-:W-:-:S13]  /*01a0*/  LOP3.LUT P0, RZ, R3, R8, RZ, 0xc0, !PT ;  /* 0x0000000803ff7212 */ /* 0x000fda000780c0ff */
[----:B01----:R-:W-:Y:S05]  /*01b0*/  @P0 BRA `(.L_x_2) ;  /* 0x0000000000840947 */ /* 0x003fea0003800000 */
[C---:B------:R-:W-:Y:S01]  /*01c0*/  LEA R10, R8.reuse, UR5, 0x2 ;  /* 0x00000005080a7c11 */ /* 0x040fe2000f8e10ff */
[----:B------:R-:W-:Y:S01]  /*01d0*/  IMAD.MOV.U32 R3, RZ, RZ, RZ ;  /* 0x000000ffff037224 */ /* 0x000fe200078e00ff */
[----:B------:R-:W-:Y:S02]  /*01e0*/  LEA R12, R8, UR4, 0x2 ;  /* 0x00000004080c7c11 */ /* 0x000fe4000f8e10ff */
[----:B0-----:R-:W-:Y:S02]  /*01f0*/  CS2R R4, SRZ ;  /* 0x0000000000047805 */ /* 0x001fe4000001ff00 */
[----:B------:R-:W-:-:S07]  /*0200*/  SHF.R.S32.HI R9, RZ, 0x1, R2 ;  /* 0x00000001ff097819 */ /* 0x000fce0000011402 */
.L_x_8:
[----:B------:R-:W-:Y:S01]  /*0210*/  ISETP.NE.AND P0, PT, R4, R9, PT ;  /* 0x000000090400720c */ /* 0x000fe20003f05270 */
[----:B------:R-:W-:Y:S04]  /*0220*/  BSSY.RECONVERGENT B1, `(.L_x_3) ;  /* 0x0000016000017945 */ /* 0x000fe80003800200 */
[----:B------:R-:W-:Y:S08]  /*0230*/  BSSY.RELIABLE B2, `(.L_x_4) ;  /* 0x000000d000027945 */ /* 0x000ff00003800100 */
[----:B01----:R-:W-:-:S06]  /*0240*/  @!P0 IMAD R6, R5, 0x4, R10 ;  /* 0x0000000405068824 */ /* 0x003fcc00078e020a */
[----:B------:R-:W0:Y:S01]  /*0250*/  @!P0 LDS R6, [R6] ;  /* 0x0000000006068984 */ /* 0x000e220000000800 */
[----:B------:R-:W-:Y:S05]  /*0260*/  @!P0 BRA `(.L_x_5) ;  /* 0x0000000000248947 */ /* 0x000fea0003800000 */
[----:B0-----:R-:W-:Y:S01]  /*0270*/  IADD3 R6, PT, PT, R9, R4, RZ ;  /* 0x0000000409067210 */ /* 0x001fe20007ffe0ff */
[----:B------:R-:W-:-:S04]  /*0280*/  IMAD R7, R5, 0x4, R10 ;  /* 0x0000000405077824 */ /* 0x000fc800078e020a */
[----:B------:R-:W-:Y:S02]  /*0290*/  IMAD R6, R6, 0x4, R10 ;  /* 0x0000000406067824 */ /* 0x000fe400078e020a */
[----:B------:R-:W-:Y:S04]  /*02a0*/  LDS R7, [R7] ;  /* 0x0000000007077984 */ /* 0x000fe80000000800 */
[----:B------:R-:W0:Y:S02]  /*02b0*/  LDS R6, [R6] ;  /* 0x0000000006067984 */ /* 0x000e240000000800 */
[----:B0-----:R-:W-:-:S13]  /*02c0*/  ISETP.GE.AND P0, PT, R7, R6, PT ;  /* 0x000000060700720c */ /* 0x001fda0003f06270 */
[----:B------:R-:W-:Y:S05]  /*02d0*/  @P0 BREAK.RELIABLE B2 ;  /* 0x0000000000020942 */ /* 0x000fea0003800100 */
[----:B------:R-:W-:Y:S05]  /*02e0*/  @P0 BRA `(.L_x_6) ;  /* 0x0000000000180947 */ /* 0x000fea0003800000 */
[----:B------:R-:W-:-:S07]  /*02f0*/  IMAD.MOV.U32 R6, RZ, RZ, R7 ;  /* 0x000000ffff067224 */ /* 0x000fce00078e0007 */
.L_x_5:
[----:B------:R-:W-:Y:S05]  /*0300*/  BSYNC.RELIABLE B2 ;  /* 0x0000000000027941 */ /* 0x000fea0003800100 */
.L_x_4:
[----:B------:R-:W-:Y:S01]  /*0310*/  LEA R7, R3, R12, 0x2 ;  /* 0x0000000c03077211 */ /* 0x000fe200078e10ff */
[----:B------:R-:W-:-:S04]  /*0320*/  VIADD R5, R5, 0x1 ;  /* 0x0000000105057836 */ /* 0x000fc80000000000 */
[----:B0-----:R1:W-:Y:S01]  /*0330*/  STS [R7], R6 ;  /* 0x0000000607007388 */ /* 0x0013e20000000800 */
[----:B------:R-:W-:Y:S05]  /*0340*/  BRA `(.L_x_7) ;  /* 0x00000000000c7947 */ /* 0x000fea0003800000 */
.L_x_6:
[----:B------:R-:W-:Y:S02]  /*0350*/  IMAD R7, R3, 0x4, R12 ;  /* 0x0000000403077824 */ /* 0x000fe400078e020c */
[----:B------:R-:W-:-:S03]  /*0360*/  VIADD R4, R4, 0x1 ;  /* 0x0000000104047836 */ /* 0x000fc60000000000 */
[----:B------:R0:W-:Y:S04]  /*0370*/  STS [R7], R6 ;  /* 0x0000000607007388 */ /* 0x0001e80000000800 */
.L_x_7:
[----:B------:R-:W-:Y:S05]  /*0380*/  BSYNC.RECONVERGENT B1 ;  /* 0x0000000000017941 */ /* 0x000fea0003800200 */
.L_x_3:
[-C--:B------:R-:W-:Y:S02]  /*0390*/  ISETP.NE.AND P0, PT, R4, R9.reuse, PT ;  /* 0x000000090400720c */ /* 0x080fe40003f05270 */
[----:B------:R-:W-:Y:S02]  /*03a0*/  IADD3 R3, PT, PT, R3, 0x1, RZ ;  /* 0x0000000103037810 */ /* 0x000fe40007ffe0ff */
[----:B------:R-:W-:-:S13]  /*03b0*/  ISETP.NE.OR P0, PT, R5, R9, P0 ;  /* 0x000000090500720c */ /* 0x000fda0000705670 */
[----:B------:R-:W-:Y:S05]  /*03c0*/  @P0 BRA `(.L_x_8) ;  /* 0xfffffffc00900947 */ /* 0x000fea000383ffff */
.L_x_2:
[----:B------:R-:W-:Y:S05]  /*03d0*/  BSYNC.RECONVERGENT B0 ;  /* 0x0000000000007941 */ /* 0x000fea0003800200 */
.L_x_1:
[----:B------:R-:W-:Y:S05]  /*03e0*/  WARPSYNC.ALL ;  /* 0x0000000000007948 */ /* 0x000fea0003800000 */
[----:B------:R-:W-:Y:S08]  /*03f0*/  BAR.SYNC.DEFER_BLOCKING 0x0 ;  /* 0x0000000000007b1d */ /* 0x000ff00000010000 */
[----:B------:R-:W-:Y:S01]  /*0400*/  BAR.SYNC.DEFER_BLOCKING 0x0 ;  /* 0x0000000000007b1d */ /* 0x000fe20000010000 */
[C---:B------:R-:W-:Y:S01]  /*0410*/  ISETP.NE.AND P0, PT, R2.reuse, UR7, PT ;  /* 0x0000000702007c0c */ /* 0x040fe2000bf05270 */
[----:B------:R-:W-:-:S04]  /*0420*/  IMAD.SHL.U32 R2, R2, 0x2, RZ ;  /* 0x0000000202027824 */ /* 0x000fc800078e00ff */
[----:B------:R-:W-:Y:S01]  /*0430*/  UMOV UR6, UR5 ;  /* 0x0000000500067c82 */ /* 0x000fe20008000000 */
[----:B------:R-:W-:-:S07]  /*0440*/  UMOV UR5, UR4 ;  /* 0x0000000400057c82 */ /* 0x000fce0008000000 */
[----:B------:R-:W-:Y:S05]  /*0450*/  @P0 BRA `(.L_x_9) ;  /* 0xfffffffc00440947 */ /* 0x000fea000383ffff */
.L_x_0:
[----:B------:R-:W2:Y:S02]  /*0460*/  LDCU UR10, c[0x0][0x390] ;  /* 0x00007200ff0a77ac */ /* 0x000ea40008000800 */
[----:B--2---:R-:W-:-:S13]  /*0470*/  ISETP.GE.AND P0, PT, R0, UR10, PT ;  /* 0x0000000a00007c0c */ /* 0x004fda000bf06270 */
[----:B0-----:R-:W-:Y:S01]  /*0480*/  @!P0 LEA R4, R8, UR4, 0x2 ;  /* 0x0000000408048c11 */ /* 0x001fe2000f8e10ff */
[----:B------:R-:W0:Y:S04]  /*0490*/  @!P0 LDC.64 R2, c[0x0][0x388] ;  /* 0x0000e200ff028b82 */ /* 0x000e280000000a00 */
[----:B------:R-:W2:Y:S01]  /*04a0*/  @!P0 LDS R5, [R4] ;  /* 0x0000000004058984 */ /* 0x000ea20000000800 */
[----:B0-----:R-:W-:-:S05]  /*04b0*/  @!P0 IMAD.WIDE R2, R0, 0x4, R2 ;  /* 0x0000000400028825 */ /* 0x001fca00078e0202 */
[----:B--2---:R-:W-:Y:S01]  /*04c0*/  @!P0 STG.E desc[UR8][R2.64], R5 ;  /* 0x0000000502008986 */ /* 0x004fe2000c101908 */
[----:B------:R-:W-:Y:S06]  /*04d0*/  BAR.SYNC.DEFER_BLOCKING 0x0 ;  /* 0x0000000000007b1d */ /* 0x000fec0000010000 */
[----:B------:R-:W-:Y:S05]  /*04e0*/  EXIT ;  /* 0x000000000000794d */ /* 0x000fea0003800000 */
.L_x_10:
[----:B------:R-:W-:-:S00]  /*04f0*/  BRA `(.L_x_10) ;  /* 0xfffffffc00fc7947 */ /* 0x000fc0000383ffff */
[----:B------:R-:W-:-:S00]  /*0500*/  NOP ;  /* 0x0000000000007918 */ /* 0x000fc00000000000 */
[----:B------:R-:W-:-:S00]  /*0510*/  NOP ;  /* 0x0000000000007918 */ /* 0x000fc00000000000 */
[----:B------:R-:W-:-:S00]  /*0520*/  NOP ;  /* 0x0000000000007918 */ /* 0x000fc00000000000 */
[----:B------:R-:W-:-:S00]  /*0530*/  NOP ;  /* 0x0000000000007918 */ /* 0x000fc00000000000 */
[----:B------:R-:W-:-:S00]  /*0540*/  NOP ;  /* 0x0000000000007918 */ /* 0x000fc00000000000 */
[----:B------:R-:W-:-:S00]  /*0550*/  NOP ;  /* 0x0000000000007918 */ /* 0x000fc00000000000 */
[----:B------:R-:W-:-:S00]  /*0560*/  NOP ;  /* 0x0000000000007918 */ /* 0x000fc00000000000 */
[----:B------:R-:W-:-:S00]  /*0570*/  NOP ;  /* 0x0000000000007918 */ /* 0x000fc00000000000 */
.L_x_11:


//--------------------- .nv.shared._Z10merge_sortPiS_i --------------------------
	.section	.nv.shared._Z10merge_sortPiS_i,"aw",@nobits
	.sectionflags	@""
	.align	16
	.zero		1024


//--------------------- .nv.shared.reserved.0     --------------------------
	.section	.nv.shared.reserved.0,"aw",@nobits
	.weak		__nv_reservedSMEM_offset_0_alias
	.size		__nv_reservedSMEM_offset_0_alias, 0, 64
	.other		__nv_reservedSMEM_offset_0_alias,@"STO_CUDA_RESERVED_SHARED STV_DEFAULT"
__nv_reservedSMEM_offset_0_alias:
	.zero		0
	.zero		64


//--------------------- .nv.constant0._Z10merge_sortPiS_i --------------------------
	.section	.nv.constant0._Z10merge_sortPiS_i,"a",@progbits
	.sectionflags	@""
	.align	4
.nv.constant0._Z10merge_sortPiS_i:
	.zero		916


//--------------------- SYMBOLS --------------------------

	.type		.nv.reservedSmem.offset0,@object
	.size		.nv.reservedSmem.offset0,0x4
	.type		.nv.reservedSmem.cap,@object
	.size		.nv.reservedSmem.cap,0x4
